//
// Generated by NVIDIA NVVM Compiler
//
// Compiler Build ID: CL-36424714
// Cuda compilation tools, release 13.0, V13.0.88
// Based on NVVM 20.0.0
//

.version 9.0
.target sm_100
.address_size 64

	// .globl	_Z13blurImgKernelP6uchar3iiPfiS0_

.visible .entry _Z13blurImgKernelP6uchar3iiPfiS0_(
	.param .u64 .ptr .align 1 _Z13blurImgKernelP6uchar3iiPfiS0__param_0,
	.param .u32 _Z13blurImgKernelP6uchar3iiPfiS0__param_1,
	.param .u32 _Z13blurImgKernelP6uchar3iiPfiS0__param_2,
	.param .u64 .ptr .align 1 _Z13blurImgKernelP6uchar3iiPfiS0__param_3,
	.param .u32 _Z13blurImgKernelP6uchar3iiPfiS0__param_4,
	.param .u64 .ptr .align 1 _Z13blurImgKernelP6uchar3iiPfiS0__param_5
)
{
	.reg .pred 	%p<19>;
	.reg .b16 	%rs<110>;
	.reg .b32 	%r<94>;
	.reg .b32 	%f<85>;
	.reg .b64 	%rd<38>;

	ld.param.u64 	%rd8, [_Z13blurImgKernelP6uchar3iiPfiS0__param_0];
	ld.param.u32 	%r22, [_Z13blurImgKernelP6uchar3iiPfiS0__param_1];
	ld.param.u32 	%r23, [_Z13blurImgKernelP6uchar3iiPfiS0__param_2];
	ld.param.u64 	%rd9, [_Z13blurImgKernelP6uchar3iiPfiS0__param_3];
	ld.param.u32 	%r24, [_Z13blurImgKernelP6uchar3iiPfiS0__param_4];
	ld.param.u64 	%rd7, [_Z13blurImgKernelP6uchar3iiPfiS0__param_5];
	cvta.to.global.u64 	%rd1, %rd8;
	cvta.to.global.u64 	%rd2, %rd9;
	mov.u32 	%r25, %ctaid.y;
	mov.u32 	%r26, %ntid.y;
	mov.u32 	%r27, %tid.y;
	mad.lo.s32 	%r1, %r25, %r26, %r27;
	mov.u32 	%r28, %ctaid.x;
	mov.u32 	%r29, %ntid.x;
	mov.u32 	%r30, %tid.x;
	mad.lo.s32 	%r2, %r28, %r29, %r30;
	setp.ge.s32 	%p1, %r1, %r23;
	setp.ge.s32 	%p2, %r2, %r22;
	or.pred  	%p3, %p2, %p1;
	@%p3 bra 	$L__BB0_12;
	cvta.to.global.u64 	%rd10, %rd7;
	mad.lo.s32 	%r31, %r22, %r1, %r2;
	mul.wide.s32 	%rd11, %r31, 3;
	add.s64 	%rd3, %rd10, %rd11;
	mov.b16 	%rs31, 0;
	st.global.u8 	[%rd3], %rs31;
	st.global.u8 	[%rd3+1], %rs31;
	st.global.u8 	[%rd3+2], %rs31;
	setp.lt.s32 	%p4, %r24, 1;
	@%p4 bra 	$L__BB0_12;
	shr.u32 	%r33, %r24, 1;
	sub.s32 	%r3, %r1, %r33;
	sub.s32 	%r4, %r2, %r33;
	add.s32 	%r5, %r22, -1;
	and.b32  	%r6, %r24, 3;
	and.b32  	%r7, %r24, 2147483644;
	and.b32  	%r8, %r24, 1;
	neg.s32 	%r9, %r7;
	add.s32 	%r10, %r4, 3;
	mov.b32 	%r89, 0;
	mov.b16 	%rs109, 0;
	mov.u16 	%rs108, %rs109;
	mov.u16 	%rs107, %rs109;
$L__BB0_3:
	setp.lt.u32 	%p5, %r24, 4;
	add.s32 	%r35, %r3, %r89;
	max.s32 	%r36, %r35, 0;
	setp.lt.s32 	%p6, %r36, %r23;
	add.s32 	%r37, %r23, -1;
	selp.b32 	%r38, %r36, %r37, %p6;
	mul.lo.s32 	%r12, %r89, %r24;
	mul.lo.s32 	%r13, %r38, %r22;
	mov.b32 	%r93, 0;
	@%p5 bra 	$L__BB0_6;
	mul.wide.u32 	%rd12, %r12, 4;
	add.s64 	%rd13, %rd2, %rd12;
	add.s64 	%rd37, %rd13, 8;
	mov.u32 	%r90, %r10;
	mov.u32 	%r91, %r9;
$L__BB0_5:
	.pragma "nounroll";
	add.s32 	%r39, %r90, -2;
	add.s32 	%r40, %r90, -3;
	max.s32 	%r41, %r40, 0;
	setp.lt.s32 	%p7, %r41, %r22;
	selp.b32 	%r42, %r41, %r5, %p7;
	add.s32 	%r43, %r42, %r13;
	ld.global.f32 	%f1, [%rd37+-8];
	mul.wide.s32 	%rd14, %r43, 3;
	add.s64 	%rd15, %rd1, %rd14;
	ld.global.u8 	%rs34, [%rd15];
	cvt.rn.f32.u16 	%f2, %rs34;
	and.b16  	%rs35, %rs107, 255;
	cvt.rn.f32.u16 	%f3, %rs35;
	fma.rn.f32 	%f4, %f1, %f2, %f3;
	cvt.rzi.u32.f32 	%r44, %f4;
	cvt.u16.u32 	%rs36, %r44;
	and.b16  	%rs37, %rs36, 255;
	st.global.u8 	[%rd3], %rs36;
	ld.global.f32 	%f5, [%rd37+-8];
	ld.global.u8 	%rs38, [%rd15+1];
	cvt.rn.f32.u16 	%f6, %rs38;
	and.b16  	%rs39, %rs108, 255;
	cvt.rn.f32.u16 	%f7, %rs39;
	fma.rn.f32 	%f8, %f5, %f6, %f7;
	cvt.rzi.u32.f32 	%r45, %f8;
	cvt.u16.u32 	%rs40, %r45;
	and.b16  	%rs41, %rs40, 255;
	st.global.u8 	[%rd3+1], %rs40;
	ld.global.f32 	%f9, [%rd37+-8];
	ld.global.u8 	%rs42, [%rd15+2];
	cvt.rn.f32.u16 	%f10, %rs42;
	and.b16  	%rs43, %rs109, 255;
	cvt.rn.f32.u16 	%f11, %rs43;
	fma.rn.f32 	%f12, %f9, %f10, %f11;
	cvt.rzi.u32.f32 	%r46, %f12;
	cvt.u16.u32 	%rs44, %r46;
	and.b16  	%rs45, %rs44, 255;
	st.global.u8 	[%rd3+2], %rs44;
	max.s32 	%r47, %r39, 0;
	setp.lt.s32 	%p8, %r47, %r22;
	selp.b32 	%r48, %r47, %r5, %p8;
	add.s32 	%r49, %r48, %r13;
	ld.global.f32 	%f13, [%rd37+-4];
	mul.wide.s32 	%rd16, %r49, 3;
	add.s64 	%rd17, %rd1, %rd16;
	ld.global.u8 	%rs46, [%rd17];
	cvt.rn.f32.u16 	%f14, %rs46;
	cvt.rn.f32.u16 	%f15, %rs37;
	fma.rn.f32 	%f16, %f13, %f14, %f15;
	cvt.rzi.u32.f32 	%r50, %f16;
	cvt.u16.u32 	%rs47, %r50;
	and.b16  	%rs48, %rs47, 255;
	st.global.u8 	[%rd3], %rs47;
	ld.global.f32 	%f17, [%rd37+-4];
	ld.global.u8 	%rs49, [%rd17+1];
	cvt.rn.f32.u16 	%f18, %rs49;
	cvt.rn.f32.u16 	%f19, %rs41;
	fma.rn.f32 	%f20, %f17, %f18, %f19;
	cvt.rzi.u32.f32 	%r51, %f20;
	cvt.u16.u32 	%rs50, %r51;
	and.b16  	%rs51, %rs50, 255;
	st.global.u8 	[%rd3+1], %rs50;
	ld.global.f32 	%f21, [%rd37+-4];
	ld.global.u8 	%rs52, [%rd17+2];
	cvt.rn.f32.u16 	%f22, %rs52;
	cvt.rn.f32.u16 	%f23, %rs45;
	fma.rn.f32 	%f24, %f21, %f22, %f23;
	cvt.rzi.u32.f32 	%r52, %f24;
	cvt.u16.u32 	%rs53, %r52;
	and.b16  	%rs54, %rs53, 255;
	st.global.u8 	[%rd3+2], %rs53;
	add.s32 	%r53, %r90, -1;
	max.s32 	%r54, %r53, 0;
	setp.lt.s32 	%p9, %r54, %r22;
	selp.b32 	%r55, %r54, %r5, %p9;
	add.s32 	%r56, %r55, %r13;
	ld.global.f32 	%f25, [%rd37];
	mul.wide.s32 	%rd18, %r56, 3;
	add.s64 	%rd19, %rd1, %rd18;
	ld.global.u8 	%rs55, [%rd19];
	cvt.rn.f32.u16 	%f26, %rs55;
	cvt.rn.f32.u16 	%f27, %rs48;
	fma.rn.f32 	%f28, %f25, %f26, %f27;
	cvt.rzi.u32.f32 	%r57, %f28;
	cvt.u16.u32 	%rs56, %r57;
	and.b16  	%rs57, %rs56, 255;
	st.global.u8 	[%rd3], %rs56;
	ld.global.f32 	%f29, [%rd37];
	ld.global.u8 	%rs58, [%rd19+1];
	cvt.rn.f32.u16 	%f30, %rs58;
	cvt.rn.f32.u16 	%f31, %rs51;
	fma.rn.f32 	%f32, %f29, %f30, %f31;
	cvt.rzi.u32.f32 	%r58, %f32;
	cvt.u16.u32 	%rs59, %r58;
	and.b16  	%rs60, %rs59, 255;
	st.global.u8 	[%rd3+1], %rs59;
	ld.global.f32 	%f33, [%rd37];
	ld.global.u8 	%rs61, [%rd19+2];
	cvt.rn.f32.u16 	%f34, %rs61;
	cvt.rn.f32.u16 	%f35, %rs54;
	fma.rn.f32 	%f36, %f33, %f34, %f35;
	cvt.rzi.u32.f32 	%r59, %f36;
	cvt.u16.u32 	%rs62, %r59;
	and.b16  	%rs63, %rs62, 255;
	st.global.u8 	[%rd3+2], %rs62;
	max.s32 	%r60, %r90, 0;
	setp.lt.s32 	%p10, %r60, %r22;
	selp.b32 	%r61, %r60, %r5, %p10;
	add.s32 	%r62, %r61, %r13;
	ld.global.f32 	%f37, [%rd37+4];
	mul.wide.s32 	%rd20, %r62, 3;
	add.s64 	%rd21, %rd1, %rd20;
	ld.global.u8 	%rs64, [%rd21];
	cvt.rn.f32.u16 	%f38, %rs64;
	cvt.rn.f32.u16 	%f39, %rs57;
	fma.rn.f32 	%f40, %f37, %f38, %f39;
	cvt.rzi.u32.f32 	%r63, %f40;
	cvt.u16.u32 	%rs107, %r63;
	st.global.u8 	[%rd3], %rs107;
	ld.global.f32 	%f41, [%rd37+4];
	ld.global.u8 	%rs65, [%rd21+1];
	cvt.rn.f32.u16 	%f42, %rs65;
	cvt.rn.f32.u16 	%f43, %rs60;
	fma.rn.f32 	%f44, %f41, %f42, %f43;
	cvt.rzi.u32.f32 	%r64, %f44;
	cvt.u16.u32 	%rs108, %r64;
	st.global.u8 	[%rd3+1], %rs108;
	ld.global.f32 	%f45, [%rd37+4];
	ld.global.u8 	%rs66, [%rd21+2];
	cvt.rn.f32.u16 	%f46, %rs66;
	cvt.rn.f32.u16 	%f47, %rs63;
	fma.rn.f32 	%f48, %f45, %f46, %f47;
	cvt.rzi.u32.f32 	%r65, %f48;
	cvt.u16.u32 	%rs109, %r65;
	st.global.u8 	[%rd3+2], %rs109;
	add.s32 	%r91, %r91, 4;
	add.s64 	%rd37, %rd37, 16;
	add.s32 	%r90, %r90, 4;
	setp.ne.s32 	%p11, %r91, 0;
	mov.u32 	%r93, %r7;
	@%p11 bra 	$L__BB0_5;
$L__BB0_6:
	setp.eq.s32 	%p12, %r6, 0;
	@%p12 bra 	$L__BB0_11;
	setp.eq.s32 	%p13, %r6, 1;
	@%p13 bra 	$L__BB0_9;
	add.s32 	%r66, %r4, %r93;
	max.s32 	%r67, %r66, 0;
	setp.lt.s32 	%p14, %r67, %r22;
	selp.b32 	%r68, %r67, %r5, %p14;
	add.s32 	%r69, %r93, %r12;
	add.s32 	%r70, %r68, %r13;
	mul.wide.u32 	%rd22, %r69, 4;
	add.s64 	%rd23, %rd2, %rd22;
	ld.global.f32 	%f49, [%rd23];
	mul.wide.s32 	%rd24, %r70, 3;
	add.s64 	%rd25, %rd1, %rd24;
	ld.global.u8 	%rs68, [%rd25];
	cvt.rn.f32.u16 	%f50, %rs68;
	and.b16  	%rs69, %rs107, 255;
	cvt.rn.f32.u16 	%f51, %rs69;
	fma.rn.f32 	%f52, %f49, %f50, %f51;
	cvt.rzi.u32.f32 	%r71, %f52;
	cvt.u16.u32 	%rs70, %r71;
	and.b16  	%rs71, %rs70, 255;
	st.global.u8 	[%rd3], %rs70;
	ld.global.f32 	%f53, [%rd23];
	ld.global.u8 	%rs72, [%rd25+1];
	cvt.rn.f32.u16 	%f54, %rs72;
	and.b16  	%rs73, %rs108, 255;
	cvt.rn.f32.u16 	%f55, %rs73;
	fma.rn.f32 	%f56, %f53, %f54, %f55;
	cvt.rzi.u32.f32 	%r72, %f56;
	cvt.u16.u32 	%rs74, %r72;
	and.b16  	%rs75, %rs74, 255;
	st.global.u8 	[%rd3+1], %rs74;
	ld.global.f32 	%f57, [%rd23];
	ld.global.u8 	%rs76, [%rd25+2];
	cvt.rn.f32.u16 	%f58, %rs76;
	and.b16  	%rs77, %rs109, 255;
	cvt.rn.f32.u16 	%f59, %rs77;
	fma.rn.f32 	%f60, %f57, %f58, %f59;
	cvt.rzi.u32.f32 	%r73, %f60;
	cvt.u16.u32 	%rs78, %r73;
	and.b16  	%rs79, %rs78, 255;
	st.global.u8 	[%rd3+2], %rs78;
	add.s32 	%r74, %r66, 1;
	max.s32 	%r75, %r74, 0;
	setp.lt.s32 	%p15, %r75, %r22;
	selp.b32 	%r76, %r75, %r5, %p15;
	add.s32 	%r77, %r76, %r13;
	cvt.u64.u32 	%rd26, %r12;
	cvt.u64.u32 	%rd27, %r93;
	add.s64 	%rd28, %rd27, %rd26;
	shl.b64 	%rd29, %rd28, 2;
	add.s64 	%rd30, %rd2, %rd29;
	ld.global.f32 	%f61, [%rd30+4];
	mul.wide.s32 	%rd31, %r77, 3;
	add.s64 	%rd32, %rd1, %rd31;
	ld.global.u8 	%rs80, [%rd32];
	cvt.rn.f32.u16 	%f62, %rs80;
	cvt.rn.f32.u16 	%f63, %rs71;
	fma.rn.f32 	%f64, %f61, %f62, %f63;
	cvt.rzi.u32.f32 	%r78, %f64;
	cvt.u16.u32 	%rs107, %r78;
	st.global.u8 	[%rd3], %rs107;
	ld.global.f32 	%f65, [%rd30+4];
	ld.global.u8 	%rs81, [%rd32+1];
	cvt.rn.f32.u16 	%f66, %rs81;
	cvt.rn.f32.u16 	%f67, %rs75;
	fma.rn.f32 	%f68, %f65, %f66, %f67;
	cvt.rzi.u32.f32 	%r79, %f68;
	cvt.u16.u32 	%rs108, %r79;
	st.global.u8 	[%rd3+1], %rs108;
	ld.global.f32 	%f69, [%rd30+4];
	ld.global.u8 	%rs82, [%rd32+2];
	cvt.rn.f32.u16 	%f70, %rs82;
	cvt.rn.f32.u16 	%f71, %rs79;
	fma.rn.f32 	%f72, %f69, %f70, %f71;
	cvt.rzi.u32.f32 	%r80, %f72;
	cvt.u16.u32 	%rs109, %r80;
	st.global.u8 	[%rd3+2], %rs109;
	add.s32 	%r93, %r93, 2;
$L__BB0_9:
	setp.eq.s32 	%p16, %r8, 0;
	@%p16 bra 	$L__BB0_11;
	add.s32 	%r81, %r4, %r93;
	max.s32 	%r82, %r81, 0;
	setp.lt.s32 	%p17, %r82, %r22;
	selp.b32 	%r83, %r82, %r5, %p17;
	add.s32 	%r84, %r93, %r12;
	add.s32 	%r85, %r83, %r13;
	mul.wide.u32 	%rd33, %r84, 4;
	add.s64 	%rd34, %rd2, %rd33;
	ld.global.f32 	%f73, [%rd34];
	mul.wide.s32 	%rd35, %r85, 3;
	add.s64 	%rd36, %rd1, %rd35;
	ld.global.u8 	%rs83, [%rd36];
	cvt.rn.f32.u16 	%f74, %rs83;
	and.b16  	%rs84, %rs107, 255;
	cvt.rn.f32.u16 	%f75, %rs84;
	fma.rn.f32 	%f76, %f73, %f74, %f75;
	cvt.rzi.u32.f32 	%r86, %f76;
	cvt.u16.u32 	%rs107, %r86;
	st.global.u8 	[%rd3], %rs107;
	ld.global.f32 	%f77, [%rd34];
	ld.global.u8 	%rs85, [%rd36+1];
	cvt.rn.f32.u16 	%f78, %rs85;
	and.b16  	%rs86, %rs108, 255;
	cvt.rn.f32.u16 	%f79, %rs86;
	fma.rn.f32 	%f80, %f77, %f78, %f79;
	cvt.rzi.u32.f32 	%r87, %f80;
	cvt.u16.u32 	%rs108, %r87;
	st.global.u8 	[%rd3+1], %rs108;
	ld.global.f32 	%f81, [%rd34];
	ld.global.u8 	%rs87, [%rd36+2];
	cvt.rn.f32.u16 	%f82, %rs87;
	and.b16  	%rs88, %rs109, 255;
	cvt.rn.f32.u16 	%f83, %rs88;
	fma.rn.f32 	%f84, %f81, %f82, %f83;
	cvt.rzi.u32.f32 	%r88, %f84;
	cvt.u16.u32 	%rs109, %r88;
	st.global.u8 	[%rd3+2], %rs109;
$L__BB0_11:
	add.s32 	%r89, %r89, 1;
	setp.ne.s32 	%p18, %r89, %r24;
	@%p18 bra 	$L__BB0_3;
$L__BB0_12:
	ret;

}


// ===== COMPILED SASS (sm_100) =====

	.target	sm_100

	.elftype	@"ET_EXEC"


//--------------------- .note.nv.tkinfo           --------------------------
	.section	.note.nv.tkinfo,"",@"SHT_NOTE"
	.sectionflags	@"SHF_NOTE_NV_TKINFO"
	.tkinfo
        /*0018*/ 	.word	0x00000002
        /*0030*/ 	.string	""
        /*0030*/ 	.string	"ptxas"
        /*0030*/ 	.string	"Cuda compilation tools, release 13.0, V13.0.88"
        /*0030*/ 	.string	"Build cuda_13.0.r13.0/compiler.36424714_0"
        /*0030*/ 	.string	"-arch sm_100 -m 64 "



//--------------------- .note.nv.cuinfo           --------------------------
	.section	.note.nv.cuinfo,"",@"SHT_NOTE"
	.sectionflags	@"SHF_NOTE_NV_CUINFO"
        /*0018*/ 	.short	0x0002
        /*001a*/ 	.short	0x0064
        /*001c*/ 	.short	0x0082
	.zero		2


//--------------------- .nv.info                  --------------------------
	.section	.nv.info,"",@"SHT_CUDA_INFO"
	.align	4


	//----- nvinfo : EIATTR_REGCOUNT
	.align		4
        /*0000*/ 	.byte	0x04, 0x2f
        /*0002*/ 	.short	(.L_1 - .L_0)
	.align		4
.L_0:
        /*0004*/ 	.word	index@(_Z13blurImgKernelP6uchar3iiPfiS0_)
        /*0008*/ 	.word	0x0000001e


	//----- nvinfo : EIATTR_FRAME_SIZE
	.align		4
.L_1:
        /*000c*/ 	.byte	0x04, 0x11
        /*000e*/ 	.short	(.L_3 - .L_2)
	.align		4
.L_2:
        /*0010*/ 	.word	index@(_Z13blurImgKernelP6uchar3iiPfiS0_)
        /*0014*/ 	.word	0x00000000


	//----- nvinfo : EIATTR_MIN_STACK_SIZE
	.align		4
.L_3:
        /*0018*/ 	.byte	0x04, 0x12
        /*001a*/ 	.short	(.L_5 - .L_4)
	.align		4
.L_4:
        /*001c*/ 	.word	index@(_Z13blurImgKernelP6uchar3iiPfiS0_)
        /*0020*/ 	.word	0x00000000
.L_5:


//--------------------- .nv.compat                --------------------------
	.section	.nv.compat,"",@"SHT_CUDA_COMPAT_INFO"
	.align	4
        /*0000*/ 	.byte	0x02, 0x09, 0x00, 0x00, 0x02, 0x02, 0x01, 0x00, 0x02, 0x05, 0x05, 0x00, 0x03, 0x07, 0x01, 0x01
        /*0010*/ 	.byte	0x02, 0x03, 0x00, 0x00, 0x02, 0x06, 0x01, 0x00, 0x04, 0x0b, 0x08, 0x00, 0x09, 0x00, 0x00, 0x00
        /*0020*/ 	.byte	0x00, 0x00, 0x00, 0x00


//--------------------- .nv.info._Z13blurImgKernelP6uchar3iiPfiS0_ --------------------------
	.section	.nv.info._Z13blurImgKernelP6uchar3iiPfiS0_,"",@"SHT_CUDA_INFO"
	.sectionflags	@""
	.align	4


	//----- nvinfo : EIATTR_CUDA_API_VERSION
	.align		4
        /*0000*/ 	.byte	0x04, 0x37
        /*0002*/ 	.short	(.L_7 - .L_6)
.L_6:
        /*0004*/ 	.word	0x00000082


	//----- nvinfo : EIATTR_KPARAM_INFO
	.align		4
.L_7:
        /*0008*/ 	.byte	0x04, 0x17
        /*000a*/ 	.short	(.L_9 - .L_8)
.L_8:
        /*000c*/ 	.word	0x00000000
        /*0010*/ 	.short	0x0005
        /*0012*/ 	.short	0x0020
        /*0014*/ 	.byte	0x00, 0xf5, 0x21, 0x00


	//----- nvinfo : EIATTR_KPARAM_INFO
	.align		4
.L_9:
        /*0018*/ 	.byte	0x04, 0x17
        /*001a*/ 	.short	(.L_11 - .L_10)
.L_10:
        /*001c*/ 	.word	0x00000000
        /*0020*/ 	.short	0x0004
        /*0022*/ 	.short	0x0018
        /*0024*/ 	.byte	0x00, 0xf0, 0x11, 0x00


	//----- nvinfo : EIATTR_KPARAM_INFO
	.align		4
.L_11:
        /*0028*/ 	.byte	0x04, 0x17
        /*002a*/ 	.short	(.L_13 - .L_12)
.L_12:
        /*002c*/ 	.word	0x00000000
        /*0030*/ 	.short	0x0003
        /*0032*/ 	.short	0x0010
        /*0034*/ 	.byte	0x00, 0xf5, 0x21, 0x00


	//----- nvinfo : EIATTR_KPARAM_INFO
	.align		4
.L_13:
        /*0038*/ 	.byte	0x04, 0x17
        /*003a*/ 	.short	(.L_15 - .L_14)
.L_14:
        /*003c*/ 	.word	0x00000000
        /*0040*/ 	.short	0x0002
        /*0042*/ 	.short	0x000c
        /*0044*/ 	.byte	0x00, 0xf0, 0x11, 0x00


	//----- nvinfo : EIATTR_KPARAM_INFO
	.align		4
.L_15:
        /*0048*/ 	.byte	0x04, 0x17
        /*004a*/ 	.short	(.L_17 - .L_16)
.L_16:
        /*004c*/ 	.word	0x00000000
        /*0050*/ 	.short	0x0001
        /*0052*/ 	.short	0x0008
        /*0054*/ 	.byte	0x00, 0xf0, 0x11, 0x00


	//----- nvinfo : EIATTR_KPARAM_INFO
	.align		4
.L_17:
        /*0058*/ 	.byte	0x04, 0x17
        /*005a*/ 	.short	(.L_19 - .L_18)
.L_18:
        /*005c*/ 	.word	0x00000000
        /*0060*/ 	.short	0x0000
        /*0062*/ 	.short	0x0000
        /*0064*/ 	.byte	0x00, 0xf5, 0x21, 0x00


	//----- nvinfo : EIATTR_SPARSE_MMA_MASK
	.align		4
.L_19:
        /*0068*/ 	.byte	0x03, 0x50
        /*006a*/ 	.short	0x0000


	//----- nvinfo : EIATTR_MAXREG_COUNT
	.align		4
        /*006c*/ 	.byte	0x03, 0x1b
        /*006e*/ 	.short	0x00ff


	//----- nvinfo : EIATTR_MERCURY_ISA_VERSION
	.align		4
        /*0070*/ 	.byte	0x03, 0x5f
        /*0072*/ 	.short	0x0101


	//----- nvinfo : EIATTR_VRC_CTA_INIT_COUNT
	.align		4
        /*0074*/ 	.byte	0x02, 0x4a
	.zero		1
	.zero		1


	//----- nvinfo : EIATTR_EXIT_INSTR_OFFSETS
	.align		4
        /*0078*/ 	.byte	0x04, 0x1c
        /*007a*/ 	.short	(.L_21 - .L_20)


	//   ....[0]....
.L_20:
        /*007c*/ 	.word	0x000000c0


	//   ....[1]....
        /*0080*/ 	.word	0x00000160


	//   ....[2]....
        /*0084*/ 	.word	0x000012a0


	//----- nvinfo : EIATTR_CBANK_PARAM_SIZE
	.align		4
.L_21:
        /*0088*/ 	.byte	0x03, 0x19
        /*008a*/ 	.short	0x0028


	//----- nvinfo : EIATTR_PARAM_CBANK
	.align		4
        /*008c*/ 	.byte	0x04, 0x0a
        /*008e*/ 	.short	(.L_23 - .L_22)
	.align		4
.L_22:
        /*0090*/ 	.word	index@(.nv.constant0._Z13blurImgKernelP6uchar3iiPfiS0_)
        /*0094*/ 	.short	0x0380
        /*0096*/ 	.short	0x0028


	//----- nvinfo : EIATTR_SW_WAR
	.align		4
.L_23:
        /*0098*/ 	.byte	0x04, 0x36
        /*009a*/ 	.short	(.L_25 - .L_24)
.L_24:
        /*009c*/ 	.word	0x00000008
.L_25:


//--------------------- .nv.callgraph             --------------------------
	.section	.nv.callgraph,"",@"SHT_CUDA_CALLGRAPH"
	.align	4
	.sectionentsize	8
	.align		4
        /*0000*/ 	.word	0x00000000
	.align		4
        /*0004*/ 	.word	0xffffffff
	.align		4
        /*0008*/ 	.word	0x00000000
	.align		4
        /*000c*/ 	.word	0xfffffffe
	.align		4
        /*0010*/ 	.word	0x00000000
	.align		4
        /*0014*/ 	.word	0xfffffffd
	.align		4
        /*0018*/ 	.word	0x00000000
	.align		4
        /*001c*/ 	.word	0xfffffffc


//--------------------- .text._Z13blurImgKernelP6uchar3iiPfiS0_ --------------------------
	.section	.text._Z13blurImgKernelP6uchar3iiPfiS0_,"ax",@progbits
	.align	128
        .global         _Z13blurImgKernelP6uchar3iiPfiS0_
        .type           _Z13blurImgKernelP6uchar3iiPfiS0_,@function
        .size           _Z13blurImgKernelP6uchar3iiPfiS0_,(.L_x_6 - _Z13blurImgKernelP6uchar3iiPfiS0_)
        .other          _Z13blurImgKernelP6uchar3iiPfiS0_,@"STO_CUDA_ENTRY STV_DEFAULT"
_Z13blurImgKernelP6uchar3iiPfiS0_:
.text._Z13blurImgKernelP6uchar3iiPfiS0_:
[----:B------:R-:W-:Y:S01]  /*0000*/  LDC R1, c[0x0][0x37c] ;  /* 0x0000df00ff017b82 */ /* 0x000fe20000000800 */
[----:B------:R-:W0:Y:S07]  /*0010*/  S2R R3, SR_TID.Y ;  /* 0x0000000000037919 */ /* 0x000e2e0000002200 */
[----:B------:R-:W0:Y:S01]  /*0020*/  S2UR UR4, SR_CTAID.Y ;  /* 0x00000000000479c3 */ /* 0x000e220000002600 */
[----:B------:R-:W1:Y:S01]  /*0030*/  LDCU.64 UR6, c[0x0][0x388] ;  /* 0x00007100ff0677ac */ /* 0x000e620008000a00 */
[----:B------:R-:W2:Y:S06]  /*0040*/  S2R R0, SR_TID.X ;  /* 0x0000000000007919 */ /* 0x000eac0000002100 */
[----:B------:R-:W0:Y:S08]  /*0050*/  LDC R14, c[0x0][0x364] ;  /* 0x0000d900ff0e7b82 */ /* 0x000e300000000800 */
[----:B------:R-:W2:Y:S08]  /*0060*/  S2UR UR5, SR_CTAID.X ;  /* 0x00000000000579c3 */ /* 0x000eb00000002500 */
[----:B------:R-:W2:Y:S01]  /*0070*/  LDC R13, c[0x0][0x360] ;  /* 0x0000d800ff0d7b82 */ /* 0x000ea20000000800 */
[----:B0-----:R-:W-:-:S05]  /*0080*/  IMAD R14, R14, UR4, R3 ;  /* 0x000000040e0e7c24 */ /* 0x001fca000f8e0203 */
[----:B-1----:R-:W-:Y:S01]  /*0090*/  ISETP.GE.AND P0, PT, R14, UR7, PT ;  /* 0x000000070e007c0c */ /* 0x002fe2000bf06270 */
[----:B--2---:R-:W-:-:S05]  /*00a0*/  IMAD R13, R13, UR5, R0 ;  /* 0x000000050d0d7c24 */ /* 0x004fca000f8e0200 */
[----:B------:R-:W-:-:S13]  /*00b0*/  ISETP.GE.OR P0, PT, R13, UR6, P0 ;  /* 0x000000060d007c0c */ /* 0x000fda0008706670 */
[----:B------:R-:W-:Y:S05]  /*00c0*/  @P0 EXIT ;  /* 0x000000000000094d */ /* 0x000fea0003800000 */
[----:B------:R-:W0:Y:S01]  /*00d0*/  LDC R12, c[0x0][0x398] ;  /* 0x0000e600ff0c7b82 */ /* 0x000e220000000800 */
[----:B------:R-:W1:Y:S01]  /*00e0*/  LDCU.64 UR8, c[0x0][0x358] ;  /* 0x00006b00ff0877ac */ /* 0x000e620008000a00 */
[----:B------:R-:W-:-:S06]  /*00f0*/  IMAD R5, R14, UR6, R13 ;  /* 0x000000060e057c24 */ /* 0x000fcc000f8e020d */
[----:B------:R-:W2:Y:S01]  /*0100*/  LDC.64 R2, c[0x0][0x3a0] ;  /* 0x0000e800ff027b82 */ /* 0x000ea20000000a00 */
[----:B0-----:R-:W-:Y:S01]  /*0110*/  ISETP.GE.AND P0, PT, R12, 0x1, PT ;  /* 0x000000010c00780c */ /* 0x001fe20003f06270 */
[----:B--2---:R-:W-:-:S05]  /*0120*/  IMAD.WIDE R2, R5, 0x3, R2 ;  /* 0x0000000305027825 */ /* 0x004fca00078e0202 */
[----:B-1----:R0:W-:Y:S04]  /*0130*/  STG.E.U8 desc[UR8][R2.64], RZ ;  /* 0x000000ff02007986 */ /* 0x0021e8000c101108 */
[----:B------:R0:W-:Y:S04]  /*0140*/  STG.E.U8 desc[UR8][R2.64+0x1], RZ ;  /* 0x000001ff02007986 */ /* 0x0001e8000c101108 */
[----:B------:R0:W-:Y:S01]  /*0150*/  STG.E.U8 desc[UR8][R2.64+0x2], RZ ;  /* 0x000002ff02007986 */ /* 0x0001e2000c101108 */
[----:B------:R-:W-:Y:S05]  /*0160*/  @!P0 EXIT ;  /* 0x000000000000894d */ /* 0x000fea0003800000 */
[----:B------:R-:W-:Y:S01]  /*0170*/  SHF.R.U32.HI R0, RZ, 0x1, R12 ;  /* 0x00000001ff007819 */ /* 0x000fe2000001160c */
[----:B------:R-:W-:Y:S01]  /*0180*/  UIADD3 UR5, UPT, UPT, UR6, -0x1, URZ ;  /* 0xffffffff06057890 */ /* 0x000fe2000fffe0ff */
[C---:B------:R-:W-:Y:S01]  /*0190*/  LOP3.LUT R19, R12.reuse, 0x3, RZ, 0xc0, !PT ;  /* 0x000000030c137812 */ /* 0x040fe200078ec0ff */
[----:B------:R-:W-:Y:S01]  /*01a0*/  UMOV UR4, URZ ;  /* 0x000000ff00047c82 */ /* 0x000fe20008000000 */
[----:B------:R-:W-:Y:S01]  /*01b0*/  LOP3.LUT R12, R12, 0x7ffffffc, RZ, 0xc0, !PT ;  /* 0x7ffffffc0c0c7812 */ /* 0x000fe200078ec0ff */
[----:B------:R-:W-:Y:S01]  /*01c0*/  IMAD.IADD R13, R13, 0x1, -R0 ;  /* 0x000000010d0d7824 */ /* 0x000fe200078e0a00 */
[----:B------:R-:W-:Y:S01]  /*01d0*/  PRMT R16, RZ, 0x7610, R16 ;  /* 0x00007610ff107816 */ /* 0x000fe20000000010 */
[----:B------:R-:W-:Y:S01]  /*01e0*/  IMAD.IADD R14, R14, 0x1, -R0 ;  /* 0x000000010e0e7824 */ /* 0x000fe200078e0a00 */
[----:B------:R-:W-:Y:S01]  /*01f0*/  PRMT R15, RZ, 0x7610, R15 ;  /* 0x00007610ff0f7816 */ /* 0x000fe2000000000f */
[----:B------:R-:W-:Y:S01]  /*0200*/  IMAD.MOV R11, RZ, RZ, -R12 ;  /* 0x000000ffff0b7224 */ /* 0x000fe200078e0a0c */
[----:B------:R-:W-:Y:S01]  /*0210*/  PRMT R17, RZ, 0x7610, R17 ;  /* 0x00007610ff117816 */ /* 0x000fe20000000011 */
[----:B------:R-:W-:-:S07]  /*0220*/  VIADD R10, R13, 0x3 ;  /* 0x000000030d0a7836 */ /* 0x000fce0000000000 */
.L_x_4:
[----:B-1----:R-:W1:Y:S01]  /*0230*/  LDC R5, c[0x0][0x38c] ;  /* 0x0000e300ff057b82 */ /* 0x002e620000000800 */
[----:B--2---:R-:W2:Y:S01]  /*0240*/  LDCU UR12, c[0x0][0x398] ;  /* 0x00007300ff0c77ac */ /* 0x004ea20008000800 */
[----:B------:R-:W-:Y:S01]  /*0250*/  VIADDMNMX R0, R14, UR4, RZ, !PT ;  /* 0x000000040e007c46 */ /* 0x000fe2000f8001ff */
[----:B------:R-:W-:Y:S01]  /*0260*/  IMAD.MOV.U32 R18, RZ, RZ, RZ ;  /* 0x000000ffff127224 */ /* 0x000fe200078e00ff */
[----:B--2---:R-:W-:Y:S02]  /*0270*/  UISETP.GE.U32.AND UP1, UPT, UR12, 0x4, UPT ;  /* 0x000000040c00788c */ /* 0x004fe4000bf26070 */
[----:B------:R-:W-:Y:S02]  /*0280*/  UIMAD UR11, UR4, UR12, URZ ;  /* 0x0000000c040b72a4 */ /* 0x000fe4000f8e02ff */
[----:B------:R-:W-:Y:S01]  /*0290*/  UIADD3 UR4, UPT, UPT, UR4, 0x1, URZ ;  /* 0x0000000104047890 */ /* 0x000fe2000fffe0ff */
[----:B-1----:R-:W-:-:S03]  /*02a0*/  ISETP.GE.AND P0, PT, R0, R5, PT ;  /* 0x000000050000720c */ /* 0x002fc60003f06270 */
[----:B------:R-:W-:-:S10]  /*02b0*/  UISETP.NE.AND UP0, UPT, UR4, UR12, UPT ;  /* 0x0000000c0400728c */ /* 0x000fd4000bf05270 */
[----:B------:R-:W-:Y:S01]  /*02c0*/  @P0 VIADD R0, R5, 0xffffffff ;  /* 0xffffffff05000836 */ /* 0x000fe20000000000 */
[----:B---3--:R-:W-:Y:S06]  /*02d0*/  BRA.U !UP1, `(.L_x_0) ;  /* 0x0000000909247547 */ /* 0x008fec000b800000 */
[----:B------:R-:W1:Y:S01]  /*02e0*/  LDCU.64 UR6, c[0x0][0x390] ;  /* 0x00007200ff0677ac */ /* 0x000e620008000a00 */
[----:B------:R-:W2:Y:S01]  /*02f0*/  LDC.64 R4, c[0x0][0x380] ;  /* 0x0000e000ff047b82 */ /* 0x000ea20000000a00 */
[----:B------:R-:W-:Y:S02]  /*0300*/  IMAD.MOV.U32 R18, RZ, RZ, R10 ;  /* 0x000000ffff127224 */ /* 0x000fe400078e000a */
[----:B------:R-:W-:Y:S01]  /*0310*/  IMAD.MOV.U32 R20, RZ, RZ, R11 ;  /* 0x000000ffff147224 */ /* 0x000fe200078e000b */
[----:B------:R-:W3:Y:S01]  /*0320*/  LDCU UR13, c[0x0][0x388] ;  /* 0x00007100ff0d77ac */ /* 0x000ee20008000800 */
[----:B-1----:R-:W-:-:S04]  /*0330*/  UIMAD.WIDE.U32 UR6, UR11, 0x4, UR6 ;  /* 0x000000040b0678a5 */ /* 0x002fc8000f8e0006 */
[----:B------:R-:W-:-:S04]  /*0340*/  UIADD3 UR10, UP1, UPT, UR6, 0x8, URZ ;  /* 0x00000008060a7890 */ /* 0x000fc8000ff3e0ff */
[----:B------:R-:W-:Y:S02]  /*0350*/  UIADD3.X UR6, UPT, UPT, URZ, UR7, URZ, UP1, !UPT ;  /* 0x00000007ff067290 */ /* 0x000fe40008ffe4ff */
[----:B------:R-:W-:-:S04]  /*0360*/  IMAD.U32 R24, RZ, RZ, UR10 ;  /* 0x0000000aff187e24 */ /* 0x000fc8000f8e00ff */
[----:B---3--:R-:W-:-:S07]  /*0370*/  IMAD.U32 R25, RZ, RZ, UR6 ;  /* 0x00000006ff197e24 */ /* 0x008fce000f8e00ff */
.L_x_1:
[----:B------:R-:W-:-:S04]  /*0380*/  VIADDMNMX R6, R18, 0xfffffffd, RZ, !PT ;  /* 0xfffffffd12067846 */ /* 0x000fc800078001ff */
[----:B------:R-:W-:-:S04]  /*0390*/  ISETP.GE.AND P0, PT, R6, UR13, PT ;  /* 0x0000000d06007c0c */ /* 0x000fc8000bf06270 */
[----:B------:R-:W-:-:S05]  /*03a0*/  SEL R7, R6, UR5, !P0 ;  /* 0x0000000506077c07 */ /* 0x000fca000c000000 */
[----:B------:R-:W-:-:S04]  /*03b0*/  IMAD R7, R0, UR13, R7 ;  /* 0x0000000d00077c24 */ /* 0x000fc8000f8e0207 */
[----:B--2---:R-:W-:-:S04]  /*03c0*/  IMAD.WIDE R8, R7, 0x3, R4 ;  /* 0x0000000307087825 */ /* 0x004fc800078e0204 */
[----:B------:R-:W-:Y:S01]  /*03d0*/  IMAD.MOV.U32 R6, RZ, RZ, R24 ;  /* 0x000000ffff067224 */ /* 0x000fe200078e0018 */
[----:B------:R-:W2:Y:S01]  /*03e0*/  LDG.E.U8 R22, desc[UR8][R8.64] ;  /* 0x0000000808167981 */ /* 0x000ea2000c1e1100 */
[----:B------:R-:W-:-:S05]  /*03f0*/  IMAD.MOV.U32 R7, RZ, RZ, R25 ;  /* 0x000000ffff077224 */ /* 0x000fca00078e0019 */
[----:B------:R-:W3:Y:S01]  /*0400*/  LDG.E R21, desc[UR8][R6.64+-0x8] ;  /* 0xfffff80806157981 */ /* 0x000ee2000c1e1900 */
[----:B-1----:R-:W-:-:S04]  /*0410*/  LOP3.LUT R23, R17, 0xff, RZ, 0xc0, !PT ;  /* 0x000000ff11177812 */ /* 0x002fc800078ec0ff */
[----:B------:R-:W3:Y:S01]  /*0420*/  I2F.U16 R24, R23 ;  /* 0x0000001700187306 */ /* 0x000ee20000101000 */
[----:B--2---:R-:W-:-:S05]  /*0430*/  I2FP.F32.U32 R22, R22 ;  /* 0x0000001600167245 */ /* 0x004fca0000201000 */
[----:B---3--:R-:W-:-:S06]  /*0440*/  FFMA R17, R21, R22, R24 ;  /* 0x0000001615117223 */ /* 0x008fcc0000000018 */
[----:B------:R-:W1:Y:S02]  /*0450*/  F2I.U32.TRUNC.NTZ R17, R17 ;  /* 0x0000001100117305 */ /* 0x000e64000020f000 */
[----:B-1----:R1:W-:Y:S04]  /*0460*/  STG.E.U8 desc[UR8][R2.64], R17 ;  /* 0x0000001102007986 */ /* 0x0023e8000c101108 */
[----:B------:R-:W2:Y:S04]  /*0470*/  LDG.E.U8 R22, desc[UR8][R8.64+0x1] ;  /* 0x0000010808167981 */ /* 0x000ea8000c1e1100 */
[----:B------:R-:W3:Y:S01]  /*0480*/  LDG.E R21, desc[UR8][R6.64+-0x8] ;  /* 0xfffff80806157981 */ /* 0x000ee2000c1e1900 */
[----:B------:R-:W-:-:S06]  /*0490*/  LOP3.LUT R24, R15, 0xff, RZ, 0xc0, !PT ;  /* 0x000000ff0f187812 */ /* 0x000fcc00078ec0ff */
[----:B------:R-:W3:Y:S01]  /*04a0*/  I2F.U16 R24, R24 ;  /* 0x0000001800187306 */ /* 0x000ee20000101000 */
[----:B--2---:R-:W-:-:S05]  /*04b0*/  I2FP.F32.U32 R22, R22 ;  /* 0x0000001600167245 */ /* 0x004fca0000201000 */
[----:B---3--:R-:W-:-:S06]  /*04c0*/  FFMA R15, R21, R22, R24 ;  /* 0x00000016150f7223 */ /* 0x008fcc0000000018 */
[----:B------:R-:W2:Y:S02]  /*04d0*/  F2I.U32.TRUNC.NTZ R15, R15 ;  /* 0x0000000f000f7305 */ /* 0x000ea4000020f000 */
[----:B--2---:R2:W-:Y:S04]  /*04e0*/  STG.E.U8 desc[UR8][R2.64+0x1], R15 ;  /* 0x0000010f02007986 */ /* 0x0045e8000c101108 */
[----:B------:R3:W4:Y:S04]  /*04f0*/  LDG.E.U8 R22, desc[UR8][R8.64+0x2] ;  /* 0x0000020808167981 */ /* 0x000728000c1e1100 */
[----:B------:R-:W5:Y:S01]  /*0500*/  LDG.E R21, desc[UR8][R6.64+-0x8] ;  /* 0xfffff80806157981 */ /* 0x000f62000c1e1900 */
[----:B------:R-:W-:Y:S01]  /*0510*/  LOP3.LUT R23, R16, 0xff, RZ, 0xc0, !PT ;  /* 0x000000ff10177812 */ /* 0x000fe200078ec0ff */
[----:B------:R-:W-:-:S03]  /*0520*/  VIADD R16, R18, 0xfffffffe ;  /* 0xfffffffe12107836 */ /* 0x000fc60000000000 */
[----:B------:R-:W5:Y:S02]  /*0530*/  I2F.U16 R26, R23 ;  /* 0x00000017001a7306 */ /* 0x000f640000101000 */
[----:B------:R-:W-:-:S04]  /*0540*/  VIMNMX R16, PT, PT, RZ, R16, !PT ;  /* 0x00000010ff107248 */ /* 0x000fc80007fe0100 */
[----:B------:R-:W-:-:S04]  /*0550*/  ISETP.GE.AND P0, PT, R16, UR13, PT ;  /* 0x0000000d10007c0c */ /* 0x000fc8000bf06270 */
[----:B------:R-:W-:-:S05]  /*0560*/  SEL R25, R16, UR5, !P0 ;  /* 0x0000000510197c07 */ /* 0x000fca000c000000 */
[----:B---3--:R-:W-:-:S04]  /*0570*/  IMAD R9, R0, UR13, R25 ;  /* 0x0000000d00097c24 */ /* 0x008fc8000f8e0219 */
[----:B------:R-:W-:Y:S01]  /*0580*/  IMAD.WIDE R8, R9, 0x3, R4 ;  /* 0x0000000309087825 */ /* 0x000fe200078e0204 */
[----:B----4-:R-:W-:-:S05]  /*0590*/  I2FP.F32.U32 R22, R22 ;  /* 0x0000001600167245 */ /* 0x010fca0000201000 */
[----:B-----5:R-:W-:-:S06]  /*05a0*/  FFMA R21, R21, R22, R26 ;  /* 0x0000001615157223 */ /* 0x020fcc000000001a */
[----:B------:R-:W3:Y:S02]  /*05b0*/  F2I.U32.TRUNC.NTZ R21, R21 ;  /* 0x0000001500157305 */ /* 0x000ee4000020f000 */
[----:B---3--:R3:W-:Y:S04]  /*05c0*/  STG.E.U8 desc[UR8][R2.64+0x2], R21 ;  /* 0x0000021502007986 */ /* 0x0087e8000c101108 */
[----:B------:R-:W4:Y:S04]  /*05d0*/  LDG.E.U8 R23, desc[UR8][R8.64] ;  /* 0x0000000808177981 */ /* 0x000f28000c1e1100 */
[----:B------:R-:W5:Y:S01]  /*05e0*/  LDG.E R22, desc[UR8][R6.64+-0x4] ;  /* 0xfffffc0806167981 */ /* 0x000f62000c1e1900 */
[----:B------:R-:W-:-:S04]  /*05f0*/  LOP3.LUT R16, R17, 0xff, RZ, 0xc0, !PT ;  /* 0x000000ff11107812 */ /* 0x000fc800078ec0ff */
[----:B-1----:R-:W5:Y:S01]  /*0600*/  I2F.U16 R17, R16 ;  /* 0x0000001000117306 */ /* 0x002f620000101000 */
[----:B----4-:R-:W-:-:S05]  /*0610*/  I2FP.F32.U32 R23, R23 ;  /* 0x0000001700177245 */ /* 0x010fca0000201000 */
[----:B-----5:R-:W-:-:S06]  /*0620*/  FFMA R17, R22, R23, R17 ;  /* 0x0000001716117223 */ /* 0x020fcc0000000011 */
[----:B------:R-:W1:Y:S02]  /*0630*/  F2I.U32.TRUNC.NTZ R17, R17 ;  /* 0x0000001100117305 */ /* 0x000e64000020f000 */
[----:B-1----:R1:W-:Y:S04]  /*0640*/  STG.E.U8 desc[UR8][R2.64], R17 ;  /* 0x0000001102007986 */ /* 0x0023e8000c101108 */
[----:B------:R-:W4:Y:S04]  /*0650*/  LDG.E.U8 R24, desc[UR8][R8.64+0x1] ;  /* 0x0000010808187981 */ /* 0x000f28000c1e1100 */
[----:B------:R-:W2:Y:S01]  /*0660*/  LDG.E R23, desc[UR8][R6.64+-0x4] ;  /* 0xfffffc0806177981 */ /* 0x000ea2000c1e1900 */
[----:B------:R-:W-:-:S06]  /*0670*/  LOP3.LUT R22, R15, 0xff, RZ, 0xc0, !PT ;  /* 0x000000ff0f167812 */ /* 0x000fcc00078ec0ff */
[----:B------:R-:W2:Y:S01]  /*0680*/  I2F.U16 R22, R22 ;  /* 0x0000001600167306 */ /* 0x000ea20000101000 */
[----:B----4-:R-:W-:-:S05]  /*0690*/  I2FP.F32.U32 R24, R24 ;  /* 0x0000001800187245 */ /* 0x010fca0000201000 */
[----:B--2---:R-:W-:-:S06]  /*06a0*/  FFMA R15, R23, R24, R22 ;  /* 0x00000018170f7223 */ /* 0x004fcc0000000016 */
[----:B------:R-:W2:Y:S02]  /*06b0*/  F2I.U32.TRUNC.NTZ R15, R15 ;  /* 0x0000000f000f7305 */ /* 0x000ea4000020f000 */
[----:B--2---:R2:W-:Y:S04]  /*06c0*/  STG.E.U8 desc[UR8][R2.64+0x1], R15 ;  /* 0x0000010f02007986 */ /* 0x0045e8000c101108 */
[----:B------:R4:W5:Y:S04]  /*06d0*/  LDG.E.U8 R24, desc[UR8][R8.64+0x2] ;  /* 0x0000020808187981 */ /* 0x000968000c1e1100 */
[----:B------:R-:W3:Y:S01]  /*06e0*/  LDG.E R23, desc[UR8][R6.64+-0x4] ;  /* 0xfffffc0806177981 */ /* 0x000ee2000c1e1900 */
[----:B------:R-:W-:-:S02]  /*06f0*/  LOP3.LUT R16, R21, 0xff, RZ, 0xc0, !PT ;  /* 0x000000ff15107812 */ /* 0x000fc400078ec0ff */
[----:B------:R-:W-:-:S04]  /*0700*/  VIADDMNMX R25, R18, 0xffffffff, RZ, !PT ;  /* 0xffffffff12197846 */ /* 0x000fc800078001ff */
[----:B------:R-:W3:Y:S01]  /*0710*/  I2F.U16 R16, R16 ;  /* 0x0000001000107306 */ /* 0x000ee20000101000 */
[----:B------:R-:W-:-:S04]  /*0720*/  ISETP.GE.AND P0, PT, R25, UR13, PT ;  /* 0x0000000d19007c0c */ /* 0x000fc8000bf06270 */
[----:B------:R-:W-:-:S05]  /*0730*/  SEL R25, R25, UR5, !P0 ;  /* 0x0000000519197c07 */ /* 0x000fca000c000000 */
[----:B------:R-:W-:-:S04]  /*0740*/  IMAD R25, R0, UR13, R25 ;  /* 0x0000000d00197c24 */ /* 0x000fc8000f8e0219 */
[----:B----4-:R-:W-:Y:S01]  /*0750*/  IMAD.WIDE R8, R25, 0x3, R4 ;  /* 0x0000000319087825 */ /* 0x010fe200078e0204 */
[----:B-----5:R-:W-:-:S05]  /*0760*/  I2FP.F32.U32 R24, R24 ;  /* 0x0000001800187245 */ /* 0x020fca0000201000 */
[----:B---3--:R-:W-:-:S06]  /*0770*/  FFMA R21, R23, R24, R16 ;  /* 0x0000001817157223 */ /* 0x008fcc0000000010 */
        /* <DEDUP_REMOVED lines=21> */
[----:B------:R-:W-:-:S04]  /*08d0*/  VIMNMX R25, PT, PT, RZ, R18, !PT ;  /* 0x00000012ff197248 */ /* 0x000fc80007fe0100 */
        /* <DEDUP_REMOVED lines=25> */
[----:B------:R-:W2:Y:S04]  /*0a70*/  LDG.E.U8 R23, desc[UR8][R8.64+0x2] ;  /* 0x0000020808177981 */ /* 0x000ea8000c1e1100 */
[----:B------:R-:W4:Y:S01]  /*0a80*/  LDG.E R16, desc[UR8][R6.64+0x4] ;  /* 0x0000040806107981 */ /* 0x000f22000c1e1900 */
[----:B---3--:R-:W-:Y:S01]  /*0a90*/  LOP3.LUT R21, R21, 0xff, RZ, 0xc0, !PT ;  /* 0x000000ff15157812 */ /* 0x008fe200078ec0ff */
[----:B------:R-:W-:Y:S01]  /*0aa0*/  VIADD R20, R20, 0x4 ;  /* 0x0000000414147836 */ /* 0x000fe20000000000 */
[----:B------:R-:W-:Y:S01]  /*0ab0*/  IADD3 R24, P1, PT, R6, 0x10, RZ ;  /* 0x0000001006187810 */ /* 0x000fe20007f3e0ff */
[----:B------:R-:W-:-:S03]  /*0ac0*/  VIADD R18, R18, 0x4 ;  /* 0x0000000412127836 */ /* 0x000fc60000000000 */
[----:B------:R-:W4:Y:S01]  /*0ad0*/  I2F.U16 R21, R21 ;  /* 0x0000001500157306 */ /* 0x000f220000101000 */
[----:B------:R-:W-:Y:S01]  /*0ae0*/  ISETP.NE.AND P0, PT, R20, RZ, PT ;  /* 0x000000ff1400720c */ /* 0x000fe20003f05270 */
[----:B------:R-:W-:Y:S01]  /*0af0*/  IMAD.X R25, RZ, RZ, R7, P1 ;  /* 0x000000ffff197224 */ /* 0x000fe200008e0607 */
[----:B--2---:R-:W-:-:S05]  /*0b00*/  I2FP.F32.U32 R23, R23 ;  /* 0x0000001700177245 */ /* 0x004fca0000201000 */
[----:B----4-:R-:W-:-:S06]  /*0b10*/  FFMA R23, R16, R23, R21 ;  /* 0x0000001710177223 */ /* 0x010fcc0000000015 */
[----:B------:R-:W2:Y:S02]  /*0b20*/  F2I.U32.TRUNC.NTZ R23, R23 ;  /* 0x0000001700177305 */ /* 0x000ea4000020f000 */
[----:B--2---:R1:W-:Y:S01]  /*0b30*/  STG.E.U8 desc[UR8][R2.64+0x2], R23 ;  /* 0x0000021702007986 */ /* 0x0043e2000c101108 */
[----:B------:R-:W-:Y:S01]  /*0b40*/  PRMT R16, R23, 0x7610, R16 ;  /* 0x0000761017107816 */ /* 0x000fe20000000010 */
[----:B------:R-:W-:Y:S06]  /*0b50*/  @P0 BRA `(.L_x_1) ;  /* 0xfffffff800080947 */ /* 0x000fec000383ffff */
[----:B------:R-:W-:-:S07]  /*0b60*/  IMAD.MOV.U32 R18, RZ, RZ, R12 ;  /* 0x000000ffff127224 */ /* 0x000fce00078e000c */
.L_x_0:
[----:B------:R-:W-:-:S13]  /*0b70*/  ISETP.NE.AND P0, PT, R19, RZ, PT ;  /* 0x000000ff1300720c */ /* 0x000fda0003f05270 */
[----:B------:R-:W-:Y:S05]  /*0b80*/  @!P0 BRA `(.L_x_2) ;  /* 0x0000000400c08947 */ /* 0x000fea0003800000 */
[----:B------:R-:W-:Y:S01]  /*0b90*/  ISETP.NE.AND P0, PT, R19, 0x1, PT ;  /* 0x000000011300780c */ /* 0x000fe20003f05270 */
[----:B------:R-:W-:-:S12]  /*0ba0*/  ULOP3.LUT UP1, URZ, UR12, 0x1, URZ, 0xc0, !UPT ;  /* 0x000000010cff7892 */ /* 0x000fd8000f82c0ff */
[----:B------:R-:W-:Y:S05]  /*0bb0*/  @!P0 BRA `(.L_x_3) ;  /* 0x0000000400208947 */ /* 0x000fea0003800000 */
[----:B------:R-:W2:Y:S01]  /*0bc0*/  LDCU UR6, c[0x0][0x388] ;  /* 0x00007100ff0677ac */ /* 0x000ea20008000800 */
[----:B------:R-:W3:Y:S01]  /*0bd0*/  LDC.64 R4, c[0x0][0x380] ;  /* 0x0000e000ff047b82 */ /* 0x000ee20000000a00 */
[----:B------:R-:W-:Y:S02]  /*0be0*/  IMAD.IADD R20, R13, 0x1, R18 ;  /* 0x000000010d147824 */ /* 0x000fe400078e0212 */
[----:B------:R-:W-:-:S03]  /*0bf0*/  VIADD R21, R18, UR11 ;  /* 0x0000000b12157c36 */ /* 0x000fc60008000000 */
[----:B------:R-:W-:Y:S02]  /*0c00*/  VIMNMX R6, PT, PT, RZ, R20, !PT ;  /* 0x00000014ff067248 */ /* 0x000fe40007fe0100 */
[----:B------:R-:W4:Y:S02]  /*0c10*/  LDC.64 R8, c[0x0][0x390] ;  /* 0x0000e400ff087b82 */ /* 0x000f240000000a00 */
[----:B--2---:R-:W-:-:S04]  /*0c20*/  ISETP.GE.AND P0, PT, R6, UR6, PT ;  /* 0x0000000606007c0c */ /* 0x004fc8000bf06270 */
[----:B------:R-:W-:-:S05]  /*0c30*/  SEL R7, R6, UR5, !P0 ;  /* 0x0000000506077c07 */ /* 0x000fca000c000000 */
[----:B------:R-:W-:-:S04]  /*0c40*/  IMAD R7, R0, UR6, R7 ;  /* 0x0000000600077c24 */ /* 0x000fc8000f8e0207 */
[----:B---3--:R-:W-:-:S04]  /*0c50*/  IMAD.WIDE R6, R7, 0x3, R4 ;  /* 0x0000000307067825 */ /* 0x008fc800078e0204 */
[----:B----4-:R-:W-:Y:S01]  /*0c60*/  IMAD.WIDE.U32 R8, R21, 0x4, R8 ;  /* 0x0000000415087825 */ /* 0x010fe200078e0008 */
[----:B------:R-:W2:Y:S04]  /*0c70*/  LDG.E.U8 R22, desc[UR8][R6.64] ;  /* 0x0000000806167981 */ /* 0x000ea8000c1e1100 */
        /* <DEDUP_REMOVED lines=9> */
[----:B------:R-:W-:-:S04]  /*0d10*/  LOP3.LUT R24, R15, 0xff, RZ, 0xc0, !PT ;  /* 0x000000ff0f187812 */ /* 0x000fc800078ec0ff */
[----:B------:R-:W3:Y:S01]  /*0d20*/  I2F.U16 R15, R24 ;  /* 0x00000018000f7306 */ /* 0x000ee20000101000 */
[----:B--2---:R-:W-:-:S05]  /*0d30*/  I2FP.F32.U32 R23, R23 ;  /* 0x0000001700177245 */ /* 0x004fca0000201000 */
[----:B---3--:R-:W-:-:S06]  /*0d40*/  FFMA R15, R22, R23, R15 ;  /* 0x00000017160f7223 */ /* 0x008fcc000000000f */
[----:B------:R-:W2:Y:S02]  /*0d50*/  F2I.U32.TRUNC.NTZ R15, R15 ;  /* 0x0000000f000f7305 */ /* 0x000ea4000020f000 */
[----:B--2---:R2:W-:Y:S04]  /*0d60*/  STG.E.U8 desc[UR8][R2.64+0x1], R15 ;  /* 0x0000010f02007986 */ /* 0x0045e8000c101108 */
[----:B------:R3:W4:Y:S04]  /*0d70*/  LDG.E.U8 R23, desc[UR8][R6.64+0x2] ;  /* 0x0000020806177981 */ /* 0x000728000c1e1100 */
[----:B------:R5:W2:Y:S01]  /*0d80*/  LDG.E R22, desc[UR8][R8.64] ;  /* 0x0000000808167981 */ /* 0x000aa2000c1e1900 */
[----:B------:R-:W-:-:S02]  /*0d90*/  LOP3.LUT R25, R16, 0xff, RZ, 0xc0, !PT ;  /* 0x000000ff10197812 */ /* 0x000fc400078ec0ff */
[----:B------:R-:W0:Y:S01]  /*0da0*/  LDC.64 R16, c[0x0][0x390] ;  /* 0x0000e400ff107b82 */ /* 0x000e220000000a00 */
[----:B------:R-:W-:-:S03]  /*0db0*/  VIADDMNMX R20, R20, 0x1, RZ, !PT ;  /* 0x0000000114147846 */ /* 0x000fc600078001ff */
[----:B------:R-:W2:Y:S01]  /*0dc0*/  I2F.U16 R25, R25 ;  /* 0x0000001900197306 */ /* 0x000ea20000101000 */
[----:B------:R-:W-:-:S04]  /*0dd0*/  ISETP.GE.AND P0, PT, R20, UR6, PT ;  /* 0x0000000614007c0c */ /* 0x000fc8000bf06270 */
[----:B------:R-:W-:Y:S02]  /*0de0*/  SEL R27, R20, UR5, !P0 ;  /* 0x00000005141b7c07 */ /* 0x000fe4000c000000 */
[----:B---3--:R-:W-:-:S03]  /*0df0*/  IADD3 R7, P0, PT, R18, UR11, RZ ;  /* 0x0000000b12077c10 */ /* 0x008fc6000ff1e0ff */
[----:B------:R-:W-:Y:S02]  /*0e00*/  IMAD R27, R0, UR6, R27 ;  /* 0x00000006001b7c24 */ /* 0x000fe4000f8e021b */
[----:B-----5:R-:W-:Y:S02]  /*0e10*/  IMAD.X R8, RZ, RZ, RZ, P0 ;  /* 0x000000ffff087224 */ /* 0x020fe400000e06ff */
[----:B------:R-:W-:Y:S01]  /*0e20*/  IMAD.WIDE R4, R27, 0x3, R4 ;  /* 0x000000031b047825 */ /* 0x000fe200078e0204 */
[----:B0-----:R-:W-:-:S04]  /*0e30*/  LEA R6, P0, R7, R16, 0x2 ;  /* 0x0000001007067211 */ /* 0x001fc800078010ff */
[----:B------:R-:W-:Y:S02]  /*0e40*/  LEA.HI.X R7, R7, R17, R8, 0x2, P0 ;  /* 0x0000001107077211 */ /* 0x000fe400000f1408 */
[----:B----4-:R-:W-:-:S05]  /*0e50*/  I2FP.F32.U32 R23, R23 ;  /* 0x0000001700177245 */ /* 0x010fca0000201000 */
[----:B--2---:R-:W-:-:S06]  /*0e60*/  FFMA R23, R22, R23, R25 ;  /* 0x0000001716177223 */ /* 0x004fcc0000000019 */
[----:B------:R-:W0:Y:S02]  /*0e70*/  F2I.U32.TRUNC.NTZ R23, R23 ;  /* 0x0000001700177305 */ /* 0x000e24000020f000 */
[----:B0-----:R0:W-:Y:S04]  /*0e80*/  STG.E.U8 desc[UR8][R2.64+0x2], R23 ;  /* 0x0000021702007986 */ /* 0x0011e8000c101108 */
[----:B------:R-:W2:Y:S04]  /*0e90*/  LDG.E.U8 R9, desc[UR8][R4.64] ;  /* 0x0000000804097981 */ /* 0x000ea8000c1e1100 */
[----:B------:R-:W3:Y:S01]  /*0ea0*/  LDG.E R8, desc[UR8][R6.64+0x4] ;  /* 0x0000040806087981 */ /* 0x000ee2000c1e1900 */
[----:B-1----:R-:W-:-:S06]  /*0eb0*/  LOP3.LUT R21, R21, 0xff, RZ, 0xc0, !PT ;  /* 0x000000ff15157812 */ /* 0x002fcc00078ec0ff */
[----:B------:R-:W3:Y:S01]  /*0ec0*/  I2F.U16 R21, R21 ;  /* 0x0000001500157306 */ /* 0x000ee20000101000 */
[----:B--2---:R-:W-:-:S05]  /*0ed0*/  I2FP.F32.U32 R9, R9 ;  /* 0x0000000900097245 */ /* 0x004fca0000201000 */
[----:B---3--:R-:W-:-:S04]  /*0ee0*/  FFMA R8, R8, R9, R21 ;  /* 0x0000000908087223 */ /* 0x008fc80000000015 */
[----:B------:R-:W1:Y:S02]  /*0ef0*/  F2I.U32.TRUNC.NTZ R17, R8 ;  /* 0x0000000800117305 */ /* 0x000e64000020f000 */
[----:B-1----:R2:W-:Y:S04]  /*0f00*/  STG.E.U8 desc[UR8][R2.64], R17 ;  /* 0x0000001102007986 */ /* 0x0025e8000c101108 */
[----:B------:R-:W3:Y:S04]  /*0f10*/  LDG.E.U8 R16, desc[UR8][R4.64+0x1] ;  /* 0x0000010804107981 */ /* 0x000ee8000c1e1100 */
[----:B------:R-:W4:Y:S01]  /*0f20*/  LDG.E R9, desc[UR8][R6.64+0x4] ;  /* 0x0000040806097981 */ /* 0x000f22000c1e1900 */
[----:B------:R-:W-:-:S04]  /*0f30*/  LOP3.LUT R15, R15, 0xff, RZ, 0xc0, !PT ;  /* 0x000000ff0f0f7812 */ /* 0x000fc800078ec0ff */
[----:B------:R-:W4:Y:S01]  /*0f40*/  I2F.U16 R20, R15 ;  /* 0x0000000f00147306 */ /* 0x000f220000101000 */
[----:B---3--:R-:W-:-:S05]  /*0f50*/  I2FP.F32.U32 R16, R16 ;  /* 0x0000001000107245 */ /* 0x008fca0000201000 */
[----:B----4-:R-:W-:-:S06]  /*0f60*/  FFMA R9, R9, R16, R20 ;  /* 0x0000001009097223 */ /* 0x010fcc0000000014 */
[----:B------:R-:W1:Y:S02]  /*0f70*/  F2I.U32.TRUNC.NTZ R9, R9 ;  /* 0x0000000900097305 */ /* 0x000e64000020f000 */
[----:B-1----:R2:W-:Y:S04]  /*0f80*/  STG.E.U8 desc[UR8][R2.64+0x1], R9 ;  /* 0x0000010902007986 */ /* 0x0025e8000c101108 */
[----:B------:R-:W3:Y:S04]  /*0f90*/  LDG.E.U8 R16, desc[UR8][R4.64+0x2] ;  /* 0x0000020804107981 */ /* 0x000ee8000c1e1100 */
[----:B------:R-:W4:Y:S01]  /*0fa0*/  LDG.E R8, desc[UR8][R6.64+0x4] ;  /* 0x0000040806087981 */ /* 0x000f22000c1e1900 */
[----:B0-----:R-:W-:Y:S01]  /*0fb0*/  LOP3.LUT R23, R23, 0xff, RZ, 0xc0, !PT ;  /* 0x000000ff17177812 */ /* 0x001fe200078ec0ff */
[----:B------:R-:W-:Y:S01]  /*0fc0*/  VIADD R18, R18, 0x2 ;  /* 0x0000000212127836 */ /* 0x000fe20000000000 */
[----:B------:R-:W-:-:S04]  /*0fd0*/  PRMT R15, R9, 0x7610, R15 ;  /* 0x00007610090f7816 */ /* 0x000fc8000000000f */
[----:B------:R-:W4:Y:S01]  /*0fe0*/  I2F.U16 R23, R23 ;  /* 0x0000001700177306 */ /* 0x000f220000101000 */
[----:B---3--:R-:W-:-:S05]  /*0ff0*/  I2FP.F32.U32 R21, R16 ;  /* 0x0000001000157245 */ /* 0x008fca0000201000 */
[----:B----4-:R-:W-:-:S04]  /*1000*/  FFMA R8, R8, R21, R23 ;  /* 0x0000001508087223 */ /* 0x010fc80000000017 */
[----:B------:R-:W0:Y:S02]  /*1010*/  F2I.U32.TRUNC.NTZ R21, R8 ;  /* 0x0000000800157305 */ /* 0x000e24000020f000 */
[----:B0-----:R2:W-:Y:S01]  /*1020*/  STG.E.U8 desc[UR8][R2.64+0x2], R21 ;  /* 0x0000021502007986 */ /* 0x0015e2000c101108 */
[----:B------:R-:W-:-:S07]  /*1030*/  PRMT R16, R21, 0x7610, R16 ;  /* 0x0000761015107816 */ /* 0x000fce0000000010 */
.L_x_3:
[----:B------:R-:W-:Y:S05]  /*1040*/  BRA.U !UP1, `(.L_x_2) ;  /* 0x0000000109907547 */ /* 0x000fea000b800000 */
[----:B------:R-:W3:Y:S01]  /*1050*/  LDCU UR6, c[0x0][0x388] ;  /* 0x00007100ff0677ac */ /* 0x000ee20008000800 */
[----:B------:R-:W4:Y:S01]  /*1060*/  LDC.64 R6, c[0x0][0x380] ;  /* 0x0000e000ff067b82 */ /* 0x000f220000000a00 */
[----:B------:R-:W-:-:S07]  /*1070*/  VIADDMNMX R8, R13, R18, RZ, !PT ;  /* 0x000000120d087246 */ /* 0x000fce00078001ff */
[----:B------:R-:W5:Y:S01]  /*1080*/  LDC.64 R4, c[0x0][0x390] ;  /* 0x0000e400ff047b82 */ /* 0x000f620000000a00 */
[----:B---3--:R-:W-:-:S04]  /*1090*/  ISETP.GE.AND P0, PT, R8, UR6, PT ;  /* 0x0000000608007c0c */ /* 0x008fc8000bf06270 */
[----:B--2---:R-:W-:-:S05]  /*10a0*/  SEL R9, R8, UR5, !P0 ;  /* 0x0000000508097c07 */ /* 0x004fca000c000000 */
[----:B------:R-:W-:Y:S02]  /*10b0*/  IMAD R21, R0, UR6, R9 ;  /* 0x0000000600157c24 */ /* 0x000fe4000f8e0209 */
[----:B------:R-:W-:Y:S02]  /*10c0*/  VIADD R9, R18, UR11 ;  /* 0x0000000b12097c36 */ /* 0x000fe40008000000 */
[----:B----4-:R-:W-:-:S04]  /*10d0*/  IMAD.WIDE R6, R21, 0x3, R6 ;  /* 0x0000000315067825 */ /* 0x010fc800078e0206 */
[----:B-----5:R-:W-:Y:S01]  /*10e0*/  IMAD.WIDE.U32 R4, R9, 0x4, R4 ;  /* 0x0000000409047825 */ /* 0x020fe200078e0004 */
[----:B------:R-:W2:Y:S04]  /*10f0*/  LDG.E.U8 R8, desc[UR8][R6.64] ;  /* 0x0000000806087981 */ /* 0x000ea8000c1e1100 */
[----:B------:R-:W3:Y:S01]  /*1100*/  LDG.E R0, desc[UR8][R4.64] ;  /* 0x0000000804007981 */ /* 0x000ee2000c1e1900 */
[----:B------:R-:W-:-:S04]  /*1110*/  LOP3.LUT R18, R17, 0xff, RZ, 0xc0, !PT ;  /* 0x000000ff11127812 */ /* 0x000fc800078ec0ff */
[----:B-1----:R-:W3:Y:S01]  /*1120*/  I2F.U16 R17, R18 ;  /* 0x0000001200117306 */ /* 0x002ee20000101000 */
[----:B--2---:R-:W-:-:S05]  /*1130*/  I2FP.F32.U32 R9, R8 ;  /* 0x0000000800097245 */ /* 0x004fca0000201000 */
[----:B---3--:R-:W-:-:S04]  /*1140*/  FFMA R0, R0, R9, R17 ;  /* 0x0000000900007223 */ /* 0x008fc80000000011 */
[----:B------:R-:W1:Y:S02]  /*1150*/  F2I.U32.TRUNC.NTZ R17, R0 ;  /* 0x0000000000117305 */ /* 0x000e64000020f000 */
[----:B-1----:R3:W-:Y:S04]  /*1160*/  STG.E.U8 desc[UR8][R2.64], R17 ;  /* 0x0000001102007986 */ /* 0x0027e8000c101108 */
[----:B------:R-:W2:Y:S04]  /*1170*/  LDG.E.U8 R9, desc[UR8][R6.64+0x1] ;  /* 0x0000010806097981 */ /* 0x000ea8000c1e1100 */
[----:B------:R-:W4:Y:S01]  /*1180*/  LDG.E R8, desc[UR8][R4.64] ;  /* 0x0000000804087981 */ /* 0x000f22000c1e1900 */
[----:B------:R-:W-:-:S04]  /*1190*/  LOP3.LUT R20, R15, 0xff, RZ, 0xc0, !PT ;  /* 0x000000ff0f147812 */ /* 0x000fc800078ec0ff */
[----:B------:R-:W4:Y:S01]  /*11a0*/  I2F.U16 R15, R20 ;  /* 0x00000014000f7306 */ /* 0x000f220000101000 */
[----:B--2---:R-:W-:-:S05]  /*11b0*/  I2FP.F32.U32 R9, R9 ;  /* 0x0000000900097245 */ /* 0x004fca0000201000 */
[----:B----4-:R-:W-:-:S04]  /*11c0*/  FFMA R8, R8, R9, R15 ;  /* 0x0000000908087223 */ /* 0x010fc8000000000f */
[----:B------:R-:W1:Y:S02]  /*11d0*/  F2I.U32.TRUNC.NTZ R9, R8 ;  /* 0x0000000800097305 */ /* 0x000e64000020f000 */
[----:B-1----:R3:W-:Y:S04]  /*11e0*/  STG.E.U8 desc[UR8][R2.64+0x1], R9 ;  /* 0x0000010902007986 */ /* 0x0027e8000c101108 */
[----:B------:R-:W2:Y:S04]  /*11f0*/  LDG.E.U8 R15, desc[UR8][R6.64+0x2] ;  /* 0x00000208060f7981 */ /* 0x000ea8000c1e1100 */
[----:B------:R-:W4:Y:S01]  /*1200*/  LDG.E R0, desc[UR8][R4.64] ;  /* 0x0000000804007981 */ /* 0x000f22000c1e1900 */
[----:B------:R-:W-:-:S04]  /*1210*/  LOP3.LUT R18, R16, 0xff, RZ, 0xc0, !PT ;  /* 0x000000ff10127812 */ /* 0x000fc800078ec0ff */
[----:B------:R-:W4:Y:S01]  /*1220*/  I2F.U16 R21, R18 ;  /* 0x0000001200157306 */ /* 0x000f220000101000 */
[----:B--2---:R-:W-:-:S05]  /*1230*/  I2FP.F32.U32 R15, R15 ;  /* 0x0000000f000f7245 */ /* 0x004fca0000201000 */
[----:B----4-:R-:W-:Y:S01]  /*1240*/  FFMA R0, R0, R15, R21 ;  /* 0x0000000f00007223 */ /* 0x010fe20000000015 */
[----:B------:R-:W-:-:S03]  /*1250*/  PRMT R15, R9, 0x7610, R15 ;  /* 0x00007610090f7816 */ /* 0x000fc6000000000f */
[----:B------:R-:W1:Y:S02]  /*1260*/  F2I.U32.TRUNC.NTZ R21, R0 ;  /* 0x0000000000157305 */ /* 0x000e64000020f000 */
[----:B-1----:R3:W-:Y:S01]  /*1270*/  STG.E.U8 desc[UR8][R2.64+0x2], R21 ;  /* 0x0000021502007986 */ /* 0x0027e2000c101108 */
[----:B------:R-:W-:-:S07]  /*1280*/  PRMT R16, R21, 0x7610, R16 ;  /* 0x0000761015107816 */ /* 0x000fce0000000010 */
.L_x_2:
[----:B------:R-:W-:Y:S05]  /*1290*/  BRA.U UP0, `(.L_x_4) ;  /* 0xffffffed00e47547 */ /* 0x000fea000b83ffff */
[----:B------:R-:W-:Y:S05]  /*12a0*/  EXIT ;  /* 0x000000000000794d */ /* 0x000fea0003800000 */
.L_x_5:
[----:B------:R-:W-:-:S00]  /*12b0*/  BRA `(.L_x_5) ;  /* 0xfffffffc00fc7947 */ /* 0x000fc0000383ffff */
[----:B------:R-:W-:-:S00]  /*12c0*/  NOP ;  /* 0x0000000000007918 */ /* 0x000fc00000000000 */
        /* <DEDUP_REMOVED lines=11> */
.L_x_6:


//--------------------- .nv.shared.reserved.0     --------------------------
	.section	.nv.shared.reserved.0,"aw",@nobits
	.weak		__nv_reservedSMEM_offset_0_alias
	.size		__nv_reservedSMEM_offset_0_alias, 0, 64
	.other		__nv_reservedSMEM_offset_0_alias,@"STO_CUDA_RESERVED_SHARED STV_DEFAULT"
__nv_reservedSMEM_offset_0_alias:
	.zero		0
	.zero		64


//--------------------- .nv.constant0._Z13blurImgKernelP6uchar3iiPfiS0_ --------------------------
	.section	.nv.constant0._Z13blurImgKernelP6uchar3iiPfiS0_,"a",@progbits
	.sectionflags	@""
	.align	4
.nv.constant0._Z13blurImgKernelP6uchar3iiPfiS0_:
	.zero		936


//--------------------- SYMBOLS --------------------------

	.type		.nv.reservedSmem.offset0,@object
	.size		.nv.reservedSmem.offset0,0x4
